	.headerflags	@"EF_CUDA_TEXMODE_UNIFIED EF_CUDA_64BIT_ADDRESS EF_CUDA_ACCELERATORS EF_CUDA_SM90 EF_CUDA_VIRTUAL_SM(EF_CUDA_SM90)"
	.elftype	@"ET_EXEC"


//--------------------- .nv.info                  --------------------------
	.section	.nv.info,"",@"SHT_CUDA_INFO"
	.align	4


	//----- nvinfo : EIATTR_REGCOUNT
	.align		4
        /*0000*/ 	.byte	0x04, 0x2f
        /*0002*/ 	.short	(.L_1 - .L_0)
	.align		4
.L_0:
        /*0004*/ 	.word	index@(triton_poi_fused_43)
        /*0008*/ 	.word	0x0000001e


	//----- nvinfo : EIATTR_MIN_STACK_SIZE
	.align		4
.L_1:
        /*000c*/ 	.byte	0x04, 0x12
        /*000e*/ 	.short	(.L_3 - .L_2)
	.align		4
.L_2:
        /*0010*/ 	.word	index@(triton_poi_fused_43)
        /*0014*/ 	.word	0x00000000


	//----- nvinfo : EIATTR_FRAME_SIZE
	.align		4
.L_3:
        /*0018*/ 	.byte	0x04, 0x11
        /*001a*/ 	.short	(.L_5 - .L_4)
	.align		4
.L_4:
        /*001c*/ 	.word	index@(triton_poi_fused_43)
        /*0020*/ 	.word	0x00000000


	//----- nvinfo : EIATTR_MIN_STACK_SIZE
	.align		4
.L_5:
        /*0024*/ 	.byte	0x04, 0x12
        /*0026*/ 	.short	(.L_7 - .L_6)
	.align		4
.L_6:
        /*0028*/ 	.word	index@(triton_poi_fused_43)
        /*002c*/ 	.word	0x00000000
.L_7:


//--------------------- .nv.info.triton_poi_fused_43 --------------------------
	.section	.nv.info.triton_poi_fused_43,"",@"SHT_CUDA_INFO"
	.sectionflags	@""
	.align	4


	//----- nvinfo : EIATTR_CUDA_API_VERSION
	.align		4
        /*0000*/ 	.byte	0x04, 0x37
        /*0002*/ 	.short	(.L_9 - .L_8)
.L_8:
        /*0004*/ 	.word	0x0000007c


	//----- nvinfo : EIATTR_KPARAM_INFO
	.align		4
.L_9:
        /*0008*/ 	.byte	0x04, 0x17
        /*000a*/ 	.short	(.L_11 - .L_10)
.L_10:
        /*000c*/ 	.word	0x00000000
        /*0010*/ 	.short	0x0003
        /*0012*/ 	.short	0x0014
        /*0014*/ 	.byte	0x00, 0xf0, 0x11, 0x00


	//----- nvinfo : EIATTR_KPARAM_INFO
	.align		4
.L_11:
        /*0018*/ 	.byte	0x04, 0x17
        /*001a*/ 	.short	(.L_13 - .L_12)
.L_12:
        /*001c*/ 	.word	0x00000000
        /*0020*/ 	.short	0x0002
        /*0022*/ 	.short	0x0010
        /*0024*/ 	.byte	0x00, 0xf0, 0x11, 0x00


	//----- nvinfo : EIATTR_KPARAM_INFO
	.align		4
.L_13:
        /*0028*/ 	.byte	0x04, 0x17
        /*002a*/ 	.short	(.L_15 - .L_14)
.L_14:
        /*002c*/ 	.word	0x00000000
        /*0030*/ 	.short	0x0001
        /*0032*/ 	.short	0x0008
        /*0034*/ 	.byte	0x00, 0xf4, 0x21, 0x00


	//----- nvinfo : EIATTR_KPARAM_INFO
	.align		4
.L_15:
        /*0038*/ 	.byte	0x04, 0x17
        /*003a*/ 	.short	(.L_17 - .L_16)
.L_16:
        /*003c*/ 	.word	0x00000000
        /*0040*/ 	.short	0x0000
        /*0042*/ 	.short	0x0000
        /*0044*/ 	.byte	0x00, 0xf4, 0x21, 0x00


	//----- nvinfo : EIATTR_SPARSE_MMA_MASK
	.align		4
.L_17:
        /*0048*/ 	.byte	0x03, 0x50
        /*004a*/ 	.short	0x0000


	//----- nvinfo : EIATTR_MAXREG_COUNT
	.align		4
        /*004c*/ 	.byte	0x03, 0x1b
        /*004e*/ 	.short	0x00ff


	//----- nvinfo : EIATTR_EXIT_INSTR_OFFSETS
	.align		4
        /*0050*/ 	.byte	0x04, 0x1c
        /*0052*/ 	.short	(.L_19 - .L_18)


	//   ....[0]....
.L_18:
        /*0054*/ 	.word	0x000006c0


	//   ....[1]....
        /*0058*/ 	.word	0x00000710


	//----- nvinfo : EIATTR_REQNTID
	.align		4
.L_19:
        /*005c*/ 	.byte	0x04, 0x10
        /*005e*/ 	.short	(.L_21 - .L_20)
.L_20:
        /*0060*/ 	.word	0x00000080
        /*0064*/ 	.word	0x00000001
        /*0068*/ 	.word	0x00000001


	//----- nvinfo : EIATTR_CBANK_PARAM_SIZE
	.align		4
.L_21:
        /*006c*/ 	.byte	0x03, 0x19
        /*006e*/ 	.short	0x0018


	//----- nvinfo : EIATTR_PARAM_CBANK
	.align		4
        /*0070*/ 	.byte	0x04, 0x0a
        /*0072*/ 	.short	(.L_23 - .L_22)
	.align		4
.L_22:
        /*0074*/ 	.word	index@(.nv.constant0.triton_poi_fused_43)
        /*0078*/ 	.short	0x0210
        /*007a*/ 	.short	0x0018


	//----- nvinfo : EIATTR_SW_WAR
	.align		4
.L_23:
        /*007c*/ 	.byte	0x04, 0x36
        /*007e*/ 	.short	(.L_25 - .L_24)
.L_24:
        /*0080*/ 	.word	0x00000008
.L_25:


//--------------------- .nv.callgraph             --------------------------
	.section	.nv.callgraph,"",@"SHT_CUDA_CALLGRAPH"
	.align	4
	.sectionentsize	8
	.align		4
        /*0000*/ 	.word	0x00000000
	.align		4
        /*0004*/ 	.word	0xffffffff
	.align		4
        /*0008*/ 	.word	0x00000000
	.align		4
        /*000c*/ 	.word	0xfffffffe
	.align		4
        /*0010*/ 	.word	0x00000000
	.align		4
        /*0014*/ 	.word	0xfffffffd
	.align		4
        /*0018*/ 	.word	0x00000000
	.align		4
        /*001c*/ 	.word	0xfffffffc


//--------------------- .text.triton_poi_fused_43 --------------------------
	.section	.text.triton_poi_fused_43,"ax",@progbits
	.sectionflags	@"SHF_BARRIERS=1"
	.align	128
        .global         triton_poi_fused_43
        .type           triton_poi_fused_43,@function
        .size           triton_poi_fused_43,(.L_x_1 - triton_poi_fused_43)
        .other          triton_poi_fused_43,@"STO_CUDA_ENTRY STV_DEFAULT"
triton_poi_fused_43:
.text.triton_poi_fused_43:
[----:B------:R-:W0:Y:S01]  /*0000*/  LDC R1, c[0x0][0x28] ;  /* 0x00000a00ff017b82 */ /* 0x000e220000000800 */
[----:B------:R-:W1:Y:S07]  /*0010*/  S2R R19, SR_CTAID.Z ;  /* 0x0000000000137919 */ /* 0x000e6e0000002700 */
[----:B------:R-:W1:Y:S01]  /*0020*/  S2UR UR4, SR_CTAID.Y ;  /* 0x00000000000479c3 */ /* 0x000e620000002600 */
[----:B------:R-:W-:Y:S01]  /*0030*/  IMAD.MOV.U32 R14, RZ, RZ, RZ ;  /* 0x000000ffff0e7224 */ /* 0x000fe200078e00ff */
[----:B------:R-:W-:Y:S01]  /*0040*/  ULDC.64 UR6, c[0x0][0x208] ;  /* 0x0000820000067ab9 */ /* 0x000fe20000000a00 */
[----:B------:R-:W2:Y:S01]  /*0050*/  S2R R15, SR_CTAID.X ;  /* 0x00000000000f7919 */ /* 0x000ea20000002500 */
[----:B------:R-:W3:Y:S04]  /*0060*/  S2R R18, SR_TID.X ;  /* 0x0000000000127919 */ /* 0x000ee80000002100 */
[----:B------:R-:W1:Y:S08]  /*0070*/  LDC R0, c[0x0][0x10] ;  /* 0x00000400ff007b82 */ /* 0x000e700000000800 */
[----:B------:R-:W4:Y:S01]  /*0080*/  LDC.64 R16, c[0x0][0x210] ;  /* 0x00008400ff107b82 */ /* 0x000f220000000a00 */
[----:B-1----:R-:W-:-:S02]  /*0090*/  IMAD R19, R19, R0, UR4 ;  /* 0x0000000413137e24 */ /* 0x002fc4000f8e0200 */
[----:B--2---:R-:W-:Y:S02]  /*00a0*/  IMAD.SHL.U32 R15, R15, 0x10, RZ ;  /* 0x000000100f0f7824 */ /* 0x004fe400078e00ff */
[----:B------:R-:W-:Y:S01]  /*00b0*/  IMAD.SHL.U32 R19, R19, 0x40, RZ ;  /* 0x0000004013137824 */ /* 0x000fe200078e00ff */
[----:B---3--:R-:W-:Y:S02]  /*00c0*/  SHF.R.U32.HI R0, RZ, 0x4, R18 ;  /* 0x00000004ff007819 */ /* 0x008fe40000011612 */
[----:B------:R-:W-:Y:S02]  /*00d0*/  LOP3.LUT R4, R15, 0xf, R18, 0xf8, !PT ;  /* 0x0000000f0f047812 */ /* 0x000fe400078ef812 */
[----:B------:R-:W-:Y:S02]  /*00e0*/  SGXT.U32 R0, R0, 0x3 ;  /* 0x000000030000781a */ /* 0x000fe40000000000 */
[----:B------:R-:W-:Y:S02]  /*00f0*/  ISETP.GE.AND P0, PT, R4, 0x9, PT ;  /* 0x000000090400780c */ /* 0x000fe40003f06270 */
[----:B------:R-:W-:-:S02]  /*0100*/  LOP3.LUT R3, R19, 0x8, R0, 0xfe, !PT ;  /* 0x0000000813037812 */ /* 0x000fc400078efe00 */
[----:B------:R-:W-:Y:S02]  /*0110*/  LOP3.LUT R2, R19, R0, RZ, 0xfc, !PT ;  /* 0x0000000013027212 */ /* 0x000fe400078efcff */
[C---:B------:R-:W-:Y:S01]  /*0120*/  ISETP.LT.AND P2, PT, R3.reuse, 0x40000, !P0 ;  /* 0x000400000300780c */ /* 0x040fe20004741270 */
[--C-:B------:R-:W-:Y:S01]  /*0130*/  IMAD R3, R3, 0x9, R4.reuse ;  /* 0x0000000903037824 */ /* 0x100fe200078e0204 */
[----:B------:R-:W-:Y:S01]  /*0140*/  LOP3.LUT R6, R19, 0x10, R0, 0xfe, !PT ;  /* 0x0000001013067812 */ /* 0x000fe200078efe00 */
[C---:B------:R-:W-:Y:S01]  /*0150*/  IMAD R5, R2.reuse, 0x9, R4 ;  /* 0x0000000902057824 */ /* 0x040fe200078e0204 */
[----:B------:R-:W-:Y:S02]  /*0160*/  LOP3.LUT R7, R19, 0x18, R0, 0xfe, !PT ;  /* 0x0000001813077812 */ /* 0x000fe400078efe00 */
[----:B------:R-:W-:Y:S01]  /*0170*/  ISETP.LT.AND P1, PT, R2, 0x40000, !P0 ;  /* 0x000400000200780c */ /* 0x000fe20004721270 */
[----:B----4-:R-:W-:Y:S01]  /*0180*/  IMAD.WIDE R2, R3, 0x4, R16 ;  /* 0x0000000403027825 */ /* 0x010fe200078e0210 */
[----:B------:R-:W-:-:S02]  /*0190*/  ISETP.LT.AND P6, PT, R6, 0x40000, !P0 ;  /* 0x000400000600780c */ /* 0x000fc400047c1270 */
[----:B------:R-:W-:Y:S02]  /*01a0*/  LOP3.LUT R8, R19, 0x20, R0, 0xfe, !PT ;  /* 0x0000002013087812 */ /* 0x000fe400078efe00 */
[----:B------:R-:W-:Y:S01]  /*01b0*/  ISETP.LT.AND P5, PT, R7, 0x40000, !P0 ;  /* 0x000400000700780c */ /* 0x000fe200047a1270 */
[----:B------:R1:W2:Y:S01]  /*01c0*/  @P2 LDG.E.EL R14, desc[UR6][R2.64] ;  /* 0x00000006020e2981 */ /* 0x0002a2000c2e1900 */
[----:B------:R-:W-:Y:S02]  /*01d0*/  LOP3.LUT R4, R19, 0x28, R0, 0xfe, !PT ;  /* 0x0000002813047812 */ /* 0x000fe400078efe00 */
[----:B------:R-:W-:Y:S02]  /*01e0*/  LOP3.LUT R6, R19, 0x30, R0, 0xfe, !PT ;  /* 0x0000003013067812 */ /* 0x000fe400078efe00 */
[----:B------:R-:W-:Y:S02]  /*01f0*/  LOP3.LUT R7, R19, 0x38, R0, 0xfe, !PT ;  /* 0x0000003813077812 */ /* 0x000fe400078efe00 */
[----:B------:R-:W-:-:S02]  /*0200*/  ISETP.LT.AND P4, PT, R8, 0x40000, !P0 ;  /* 0x000400000800780c */ /* 0x000fc40004781270 */
[----:B------:R-:W-:Y:S02]  /*0210*/  ISETP.LT.AND P3, PT, R4, 0x40000, !P0 ;  /* 0x000400000400780c */ /* 0x000fe40004761270 */
[----:B------:R-:W-:Y:S02]  /*0220*/  ISETP.LT.AND P2, PT, R6, 0x40000, !P0 ;  /* 0x000400000600780c */ /* 0x000fe40004741270 */
[----:B------:R-:W-:Y:S01]  /*0230*/  ISETP.LT.AND P0, PT, R7, 0x40000, !P0 ;  /* 0x000400000700780c */ /* 0x000fe20004701270 */
[C---:B------:R-:W-:Y:S02]  /*0240*/  VIADD R7, R5.reuse, 0x90 ;  /* 0x0000009005077836 */ /* 0x040fe40000000000 */
[C---:B------:R-:W-:Y:S02]  /*0250*/  VIADD R9, R5.reuse, 0xd8 ;  /* 0x000000d805097836 */ /* 0x040fe40000000000 */
[C---:B------:R-:W-:Y:S02]  /*0260*/  VIADD R11, R5.reuse, 0x120 ;  /* 0x00000120050b7836 */ /* 0x040fe40000000000 */
[----:B------:R-:W-:-:S02]  /*0270*/  VIADD R13, R5, 0x168 ;  /* 0x00000168050d7836 */ /* 0x000fc40000000000 */
[C---:B------:R-:W-:Y:S02]  /*0280*/  VIADD R23, R5.reuse, 0x1b0 ;  /* 0x000001b005177836 */ /* 0x040fe40000000000 */
[C---:B------:R-:W-:Y:S02]  /*0290*/  VIADD R25, R5.reuse, 0x1f8 ;  /* 0x000001f805197836 */ /* 0x040fe40000000000 */
[----:B-1----:R-:W-:-:S04]  /*02a0*/  IMAD.WIDE R2, R5, 0x4, R16 ;  /* 0x0000000405027825 */ /* 0x002fc800078e0210 */
[----:B------:R-:W-:-:S04]  /*02b0*/  IMAD.WIDE R4, R7, 0x4, R16 ;  /* 0x0000000407047825 */ /* 0x000fc800078e0210 */
[----:B------:R-:W-:-:S04]  /*02c0*/  IMAD.WIDE R6, R9, 0x4, R16 ;  /* 0x0000000409067825 */ /* 0x000fc800078e0210 */
[----:B------:R-:W-:Y:S01]  /*02d0*/  IMAD.WIDE R8, R11, 0x4, R16 ;  /* 0x000000040b087825 */ /* 0x000fe200078e0210 */
[----:B------:R-:W-:-:S03]  /*02e0*/  CS2R R20, SRZ ;  /* 0x0000000000147805 */ /* 0x000fc6000001ff00 */
[----:B------:R-:W-:-:S03]  /*02f0*/  IMAD.WIDE R10, R13, 0x4, R16 ;  /* 0x000000040d0a7825 */ /* 0x000fc600078e0210 */
[----:B------:R1:W3:Y:S01]  /*0300*/  @P6 LDG.E.EL R20, desc[UR6][R4.64] ;  /* 0x0000000604146981 */ /* 0x0002e2000c2e1900 */
[--C-:B------:R-:W-:Y:S01]  /*0310*/  IMAD.WIDE R12, R23, 0x4, R16.reuse ;  /* 0x00000004170c7825 */ /* 0x100fe200078e0210 */
[----:B------:R-:W-:Y:S02]  /*0320*/  CS2R R22, SRZ ;  /* 0x0000000000167805 */ /* 0x000fe4000001ff00 */
[----:B------:R-:W4:Y:S01]  /*0330*/  @P5 LDG.E.EL R21, desc[UR6][R6.64] ;  /* 0x0000000606155981 */ /* 0x000f22000c2e1900 */
[----:B------:R-:W-:Y:S01]  /*0340*/  IMAD.WIDE R16, R25, 0x4, R16 ;  /* 0x0000000419107825 */ /* 0x000fe200078e0210 */
[----:B------:R-:W-:Y:S02]  /*0350*/  CS2R R24, SRZ ;  /* 0x0000000000187805 */ /* 0x000fe4000001ff00 */
[----:B------:R-:W5:Y:S01]  /*0360*/  @P4 LDG.E.EL R22, desc[UR6][R8.64] ;  /* 0x0000000608164981 */ /* 0x000f62000c2e1900 */
[----:B------:R-:W-:-:S03]  /*0370*/  IMAD.MOV.U32 R26, RZ, RZ, RZ ;  /* 0x000000ffff1a7224 */ /* 0x000fc600078e00ff */
[----:B------:R-:W5:Y:S04]  /*0380*/  @P3 LDG.E.EL R24, desc[UR6][R10.64] ;  /* 0x000000060a183981 */ /* 0x000f68000c2e1900 */
[----:B------:R1:W5:Y:S04]  /*0390*/  @P2 LDG.E.EL R23, desc[UR6][R12.64] ;  /* 0x000000060c172981 */ /* 0x000368000c2e1900 */
[----:B------:R1:W5:Y:S04]  /*03a0*/  @P1 LDG.E.EL R25, desc[UR6][R2.64] ;  /* 0x0000000602191981 */ /* 0x000368000c2e1900 */
[----:B------:R-:W5:Y:S01]  /*03b0*/  @P0 LDG.E.EL R26, desc[UR6][R16.64] ;  /* 0x00000006101a0981 */ /* 0x000f62000c2e1900 */
[----:B------:R-:W1:Y:S01]  /*03c0*/  S2R R27, SR_TID.X ;  /* 0x00000000001b7919 */ /* 0x000e620000002100 */
[----:B------:R-:W1:Y:S01]  /*03d0*/  S2UR UR5, SR_CgaCtaId ;  /* 0x00000000000579c3 */ /* 0x000e620000008800 */
[----:B------:R-:W-:-:S02]  /*03e0*/  UMOV UR4, 0x400 ;  /* 0x0000040000047882 */ /* 0x000fc40000000000 */
[----:B01----:R-:W-:Y:S01]  /*03f0*/  UPRMT UR4, UR5, 0x654, UR4 ;  /* 0x0000065405047896 */ /* 0x003fe20008000004 */
[----:B------:R-:W-:Y:S01]  /*0400*/  IMAD.SHL.U32 R4, R27, 0x40, RZ ;  /* 0x000000401b047824 */ /* 0x000fe200078e00ff */
[----:B------:R-:W-:-:S04]  /*0410*/  SHF.R.U32.HI R5, RZ, 0x4, R27 ;  /* 0x00000004ff057819 */ /* 0x000fc8000001161b */
[----:B------:R-:W-:Y:S02]  /*0420*/  SGXT.U32 R5, R5, 0x3 ;  /* 0x000000030505781a */ /* 0x000fe40000000000 */
[----:B------:R-:W-:-:S04]  /*0430*/  LOP3.LUT R4, R4, 0x3c0, RZ, 0xc0, !PT ;  /* 0x000003c004047812 */ /* 0x000fc800078ec0ff */
[C---:B------:R-:W-:Y:S02]  /*0440*/  LOP3.LUT R5, R4.reuse, R5, RZ, 0xfc, !PT ;  /* 0x0000000504057212 */ /* 0x040fe400078efcff */
[----:B------:R-:W-:-:S05]  /*0450*/  LEA.HI R4, R4, UR4, RZ, 0x1e ;  /* 0x0000000404047c11 */ /* 0x000fca000f8ff0ff */
[----:B------:R-:W-:Y:S01]  /*0460*/  IMAD R13, R5, 0x4, R4 ;  /* 0x00000004050d7824 */ /* 0x000fe200078e0204 */
[C---:B------:R-:W-:Y:S01]  /*0470*/  LOP3.LUT R2, R27.reuse, 0x70, RZ, 0xc0, !PT ;  /* 0x000000701b027812 */ /* 0x040fe200078ec0ff */
[----:B------:R-:W-:-:S04]  /*0480*/  IMAD.SHL.U32 R8, R27, 0x4, RZ ;  /* 0x000000041b087824 */ /* 0x000fc800078e00ff */
[----:B------:R-:W-:Y:S01]  /*0490*/  VIADD R3, R2, UR4 ;  /* 0x0000000402037c36 */ /* 0x000fe20008000000 */
[----:B------:R-:W-:-:S05]  /*04a0*/  LOP3.LUT R8, R8, 0x1fc, RZ, 0xc0, !PT ;  /* 0x000001fc08087812 */ /* 0x000fca00078ec0ff */
[----:B------:R-:W-:Y:S02]  /*04b0*/  IMAD R4, R8, 0x4, R3 ;  /* 0x0000000408047824 */ /* 0x000fe400078e0203 */
[----:B------:R-:W-:Y:S01]  /*04c0*/  IMAD.SHL.U32 R18, R18, 0x4, RZ ;  /* 0x0000000412127824 */ /* 0x000fe200078e00ff */
[----:B------:R-:W0:Y:S04]  /*04d0*/  LDC.64 R2, c[0x0][0x218] ;  /* 0x00008600ff027b82 */ /* 0x000e280000000a00 */
[----:B------:R-:W-:-:S04]  /*04e0*/  LOP3.LUT R18, R19, 0x3c, R18, 0xf8, !PT ;  /* 0x0000003c13127812 */ /* 0x000fc800078ef812 */
[----:B------:R-:W-:-:S04]  /*04f0*/  SHF.R.S32.HI R9, RZ, 0x1f, R18 ;  /* 0x0000001fff097819 */ /* 0x000fc80000011412 */
[----:B------:R-:W-:-:S04]  /*0500*/  LEA.HI R9, R9, R18, RZ, 0x9 ;  /* 0x0000001209097211 */ /* 0x000fc800078f48ff */
[----:B------:R-:W-:Y:S02]  /*0510*/  LOP3.LUT R11, R9, 0xfffffe00, RZ, 0xc0, !PT ;  /* 0xfffffe00090b7812 */ /* 0x000fe400078ec0ff */
[----:B------:R-:W-:Y:S02]  /*0520*/  SHF.R.S32.HI R10, RZ, 0x9, R9 ;  /* 0x00000009ff0a7819 */ /* 0x000fe40000011409 */
[C---:B------:R-:W-:Y:S01]  /*0530*/  ISETP.GE.AND P0, PT, R18.reuse, 0x40000, PT ;  /* 0x000400001200780c */ /* 0x040fe20003f06270 */
[----:B------:R-:W-:Y:S01]  /*0540*/  IMAD.IADD R11, R18, 0x1, -R11 ;  /* 0x00000001120b7824 */ /* 0x000fe200078e0a0b */
[----:B------:R-:W-:Y:S02]  /*0550*/  LOP3.LUT R9, R15, R0, RZ, 0xfc, !PT ;  /* 0x000000000f097212 */ /* 0x000fe400078efcff */
[----:B------:R-:W-:Y:S01]  /*0560*/  LOP3.LUT R0, R15, 0x8, R0, 0xfe, !PT ;  /* 0x000000080f007812 */ /* 0x000fe200078efe00 */
[----:B------:R-:W-:Y:S01]  /*0570*/  IMAD R12, R10, 0x1200, R11 ;  /* 0x000012000a0c7824 */ /* 0x000fe200078e020b */
[----:B------:R-:W-:-:S02]  /*0580*/  ISETP.LT.AND P1, PT, R9, 0x9, !P0 ;  /* 0x000000090900780c */ /* 0x000fc40004721270 */
[----:B------:R-:W-:Y:S01]  /*0590*/  ISETP.LT.AND P0, PT, R0, 0x9, !P0 ;  /* 0x000000090000780c */ /* 0x000fe20004701270 */
[----:B------:R-:W-:-:S04]  /*05a0*/  IMAD R11, R9, 0x200, R12 ;  /* 0x00000200090b7824 */ /* 0x000fc800078e020c */
[----:B0-----:R-:W-:Y:S01]  /*05b0*/  IMAD.WIDE R10, R11, 0x4, R2 ;  /* 0x000000040b0a7825 */ /* 0x001fe200078e0202 */
[----:B--2---:R-:W-:Y:S04]  /*05c0*/  STS [R13+0x20], R14 ;  /* 0x0000200e0d007388 */ /* 0x004fe80000000800 */
[----:B---3--:R-:W-:Y:S04]  /*05d0*/  STS [R13+0x40], R20 ;  /* 0x000040140d007388 */ /* 0x008fe80000000800 */
[----:B----4-:R-:W-:Y:S04]  /*05e0*/  STS [R13+0x60], R21 ;  /* 0x000060150d007388 */ /* 0x010fe80000000800 */
[----:B-----5:R-:W-:Y:S04]  /*05f0*/  STS [R13+0x80], R22 ;  /* 0x000080160d007388 */ /* 0x020fe80000000800 */
[----:B------:R-:W-:Y:S04]  /*0600*/  STS [R13+0xa0], R24 ;  /* 0x0000a0180d007388 */ /* 0x000fe80000000800 */
[----:B------:R-:W-:Y:S04]  /*0610*/  STS [R13+0xc0], R23 ;  /* 0x0000c0170d007388 */ /* 0x000fe80000000800 */
[----:B------:R-:W-:Y:S04]  /*0620*/  STS [R13], R25 ;  /* 0x000000190d007388 */ /* 0x000fe80000000800 */
[----:B------:R0:W-:Y:S01]  /*0630*/  STS [R13+0xe0], R26 ;  /* 0x0000e01a0d007388 */ /* 0x0001e20000000800 */
[----:B------:R-:W-:Y:S06]  /*0640*/  BAR.SYNC.DEFER_BLOCKING 0x0 ;  /* 0x0000000000007b1d */ /* 0x000fec0000010000 */
[----:B------:R-:W1:Y:S01]  /*0650*/  LDS.128 R4, [R4] ;  /* 0x0000000004047984 */ /* 0x000e620000000c00 */
[----:B0-----:R-:W-:-:S04]  /*0660*/  LOP3.LUT R13, R8, 0x200, RZ, 0xfc, !PT ;  /* 0x00000200080d7812 */ /* 0x001fc800078efcff */
[----:B------:R-:W-:-:S04]  /*0670*/  SHF.R.U32.HI R13, RZ, 0x2, R13 ;  /* 0x00000002ff0d7819 */ /* 0x000fc8000001160d */
[----:B------:R-:W-:-:S05]  /*0680*/  LOP3.LUT R13, R13, 0xf0, RZ, 0xc0, !PT ;  /* 0x000000f00d0d7812 */ /* 0x000fca00078ec0ff */
[----:B------:R-:W-:-:S04]  /*0690*/  VIADD R13, R13, UR4 ;  /* 0x000000040d0d7c36 */ /* 0x000fc80008000000 */
[----:B------:R-:W-:Y:S01]  /*06a0*/  IMAD R13, R8, 0x4, R13 ;  /* 0x00000004080d7824 */ /* 0x000fe200078e020d */
[----:B-1----:R0:W-:Y:S02]  /*06b0*/  @P1 STG.E.128 desc[UR6][R10.64], R4 ;  /* 0x000000040a001986 */ /* 0x0021e4000c101d06 */
[----:B0-----:R-:W-:Y:S05]  /*06c0*/  @!P0 EXIT ;  /* 0x000000000000894d */ /* 0x001fea0003800000 */
[----:B0-----:R-:W0:Y:S01]  /*06d0*/  LDS.128 R8, [R13+0x800] ;  /* 0x000800000d087984 */ /* 0x001e220000000c00 */
[----:B------:R-:W-:-:S04]  /*06e0*/  IMAD R5, R0, 0x200, R12 ;  /* 0x0000020000057824 */ /* 0x000fc800078e020c */
[----:B------:R-:W-:-:S05]  /*06f0*/  IMAD.WIDE R2, R5, 0x4, R2 ;  /* 0x0000000405027825 */ /* 0x000fca00078e0202 */
[----:B0-----:R-:W-:Y:S01]  /*0700*/  STG.E.128 desc[UR6][R2.64], R8 ;  /* 0x0000000802007986 */ /* 0x001fe2000c101d06 */
[----:B------:R-:W-:Y:S05]  /*0710*/  EXIT ;  /* 0x000000000000794d */ /* 0x000fea0003800000 */
.L_x_0:
[----:B------:R-:W-:-:S00]  /*0720*/  BRA `(.L_x_0) ;  /* 0xfffffffc00fc7947 */ /* 0x000fc0000383ffff */
[----:B------:R-:W-:-:S00]  /*0730*/  NOP ;  /* 0x0000000000007918 */ /* 0x000fc00000000000 */
        /* <DEDUP_REMOVED lines=12> */
.L_x_1:


//--------------------- .nv.shared.triton_poi_fused_43 --------------------------
	.section	.nv.shared.triton_poi_fused_43,"aw",@nobits
	.sectionflags	@""
	.align	16
	.zero		1024


//--------------------- .nv.constant0.triton_poi_fused_43 --------------------------
	.section	.nv.constant0.triton_poi_fused_43,"a",@progbits
	.sectionflags	@""
	.align	4
.nv.constant0.triton_poi_fused_43:
	.zero		552
